	.headerflags	@"EF_CUDA_TEXMODE_UNIFIED EF_CUDA_64BIT_ADDRESS EF_CUDA_ACCELERATORS EF_CUDA_SM90 EF_CUDA_VIRTUAL_SM(EF_CUDA_SM90)"
	.elftype	@"ET_EXEC"


//--------------------- .nv.info                  --------------------------
	.section	.nv.info,"",@"SHT_CUDA_INFO"
	.align	4


	//----- nvinfo : EIATTR_REGCOUNT
	.align		4
        /*0000*/ 	.byte	0x04, 0x2f
        /*0002*/ 	.short	(.L_1 - .L_0)
	.align		4
.L_0:
        /*0004*/ 	.word	index@(triton_poi_fused_convolution_silu_1)
        /*0008*/ 	.word	0x00000010


	//----- nvinfo : EIATTR_MIN_STACK_SIZE
	.align		4
.L_1:
        /*000c*/ 	.byte	0x04, 0x12
        /*000e*/ 	.short	(.L_3 - .L_2)
	.align		4
.L_2:
        /*0010*/ 	.word	index@(triton_poi_fused_convolution_silu_1)
        /*0014*/ 	.word	0x00000000


	//----- nvinfo : EIATTR_FRAME_SIZE
	.align		4
.L_3:
        /*0018*/ 	.byte	0x04, 0x11
        /*001a*/ 	.short	(.L_5 - .L_4)
	.align		4
.L_4:
        /*001c*/ 	.word	index@(triton_poi_fused_convolution_silu_1)
        /*0020*/ 	.word	0x00000000


	//----- nvinfo : EIATTR_MIN_STACK_SIZE
	.align		4
.L_5:
        /*0024*/ 	.byte	0x04, 0x12
        /*0026*/ 	.short	(.L_7 - .L_6)
	.align		4
.L_6:
        /*0028*/ 	.word	index@(triton_poi_fused_convolution_silu_1)
        /*002c*/ 	.word	0x00000000
.L_7:


//--------------------- .nv.info.triton_poi_fused_convolution_silu_1 --------------------------
	.section	.nv.info.triton_poi_fused_convolution_silu_1,"",@"SHT_CUDA_INFO"
	.sectionflags	@""
	.align	4


	//----- nvinfo : EIATTR_CUDA_API_VERSION
	.align		4
        /*0000*/ 	.byte	0x04, 0x37
        /*0002*/ 	.short	(.L_9 - .L_8)
.L_8:
        /*0004*/ 	.word	0x0000007c


	//----- nvinfo : EIATTR_KPARAM_INFO
	.align		4
.L_9:
        /*0008*/ 	.byte	0x04, 0x17
        /*000a*/ 	.short	(.L_11 - .L_10)
.L_10:
        /*000c*/ 	.word	0x00000000
        /*0010*/ 	.short	0x0003
        /*0012*/ 	.short	0x0018
        /*0014*/ 	.byte	0x00, 0xf0, 0x11, 0x00


	//----- nvinfo : EIATTR_KPARAM_INFO
	.align		4
.L_11:
        /*0018*/ 	.byte	0x04, 0x17
        /*001a*/ 	.short	(.L_13 - .L_12)
.L_12:
        /*001c*/ 	.word	0x00000000
        /*0020*/ 	.short	0x0002
        /*0022*/ 	.short	0x0010
        /*0024*/ 	.byte	0x00, 0xf4, 0x21, 0x00


	//----- nvinfo : EIATTR_KPARAM_INFO
	.align		4
.L_13:
        /*0028*/ 	.byte	0x04, 0x17
        /*002a*/ 	.short	(.L_15 - .L_14)
.L_14:
        /*002c*/ 	.word	0x00000000
        /*0030*/ 	.short	0x0001
        /*0032*/ 	.short	0x0008
        /*0034*/ 	.byte	0x00, 0xf4, 0x21, 0x00


	//----- nvinfo : EIATTR_KPARAM_INFO
	.align		4
.L_15:
        /*0038*/ 	.byte	0x04, 0x17
        /*003a*/ 	.short	(.L_17 - .L_16)
.L_16:
        /*003c*/ 	.word	0x00000000
        /*0040*/ 	.short	0x0000
        /*0042*/ 	.short	0x0000
        /*0044*/ 	.byte	0x00, 0xf4, 0x21, 0x00


	//----- nvinfo : EIATTR_SPARSE_MMA_MASK
	.align		4
.L_17:
        /*0048*/ 	.byte	0x03, 0x50
        /*004a*/ 	.short	0x0000


	//----- nvinfo : EIATTR_MAXREG_COUNT
	.align		4
        /*004c*/ 	.byte	0x03, 0x1b
        /*004e*/ 	.short	0x00ff


	//----- nvinfo : EIATTR_EXIT_INSTR_OFFSETS
	.align		4
        /*0050*/ 	.byte	0x04, 0x1c
        /*0052*/ 	.short	(.L_19 - .L_18)


	//   ....[0]....
.L_18:
        /*0054*/ 	.word	0x00000380


	//   ....[1]....
        /*0058*/ 	.word	0x000003a0


	//----- nvinfo : EIATTR_REQNTID
	.align		4
.L_19:
        /*005c*/ 	.byte	0x04, 0x10
        /*005e*/ 	.short	(.L_21 - .L_20)
.L_20:
        /*0060*/ 	.word	0x00000080
        /*0064*/ 	.word	0x00000001
        /*0068*/ 	.word	0x00000001


	//----- nvinfo : EIATTR_CBANK_PARAM_SIZE
	.align		4
.L_21:
        /*006c*/ 	.byte	0x03, 0x19
        /*006e*/ 	.short	0x001c


	//----- nvinfo : EIATTR_PARAM_CBANK
	.align		4
        /*0070*/ 	.byte	0x04, 0x0a
        /*0072*/ 	.short	(.L_23 - .L_22)
	.align		4
.L_22:
        /*0074*/ 	.word	index@(.nv.constant0.triton_poi_fused_convolution_silu_1)
        /*0078*/ 	.short	0x0210
        /*007a*/ 	.short	0x001c


	//----- nvinfo : EIATTR_SW_WAR
	.align		4
.L_23:
        /*007c*/ 	.byte	0x04, 0x36
        /*007e*/ 	.short	(.L_25 - .L_24)
.L_24:
        /*0080*/ 	.word	0x00000008
.L_25:


//--------------------- .nv.callgraph             --------------------------
	.section	.nv.callgraph,"",@"SHT_CUDA_CALLGRAPH"
	.align	4
	.sectionentsize	8
	.align		4
        /*0000*/ 	.word	0x00000000
	.align		4
        /*0004*/ 	.word	0xffffffff
	.align		4
        /*0008*/ 	.word	0x00000000
	.align		4
        /*000c*/ 	.word	0xfffffffe
	.align		4
        /*0010*/ 	.word	0x00000000
	.align		4
        /*0014*/ 	.word	0xfffffffd
	.align		4
        /*0018*/ 	.word	0x00000000
	.align		4
        /*001c*/ 	.word	0xfffffffc


//--------------------- .text.triton_poi_fused_convolution_silu_1 --------------------------
	.section	.text.triton_poi_fused_convolution_silu_1,"ax",@progbits
	.align	128
        .global         triton_poi_fused_convolution_silu_1
        .type           triton_poi_fused_convolution_silu_1,@function
        .size           triton_poi_fused_convolution_silu_1,(.L_x_1 - triton_poi_fused_convolution_silu_1)
        .other          triton_poi_fused_convolution_silu_1,@"STO_CUDA_ENTRY STV_DEFAULT"
triton_poi_fused_convolution_silu_1:
.text.triton_poi_fused_convolution_silu_1:
[----:B------:R-:W0:Y:S02]  /*0000*/  LDC R1, c[0x0][0x28] ;  /* 0x00000a00ff017b82 */ /* 0x000e240000000800 */
[----:B------:R-:W1:Y:S01]  /*0010*/  S2R R0, SR_TID.X ;  /* 0x0000000000007919 */ /* 0x000e620000002100 */
[----:B------:R-:W2:Y:S01]  /*0020*/  LDC.64 R6, c[0x0][0x218] ;  /* 0x00008600ff067b82 */ /* 0x000ea20000000a00 */
[----:B------:R-:W-:Y:S01]  /*0030*/  CS2R R8, SRZ ;  /* 0x0000000000087805 */ /* 0x000fe2000001ff00 */
[----:B------:R-:W-:Y:S01]  /*0040*/  ULDC.64 UR4, c[0x0][0x208] ;  /* 0x0000820000047ab9 */ /* 0x000fe20000000a00 */
[----:B------:R-:W3:Y:S01]  /*0050*/  S2R R5, SR_CTAID.X ;  /* 0x0000000000057919 */ /* 0x000ee20000002500 */
[----:B-1----:R-:W-:Y:S02]  /*0060*/  SHF.L.U32 R0, R0, 0x1, RZ ;  /* 0x0000000100007819 */ /* 0x002fe400000006ff */
[----:B---3--:R-:W-:Y:S02]  /*0070*/  SHF.R.S32.HI R3, RZ, 0x17, R5 ;  /* 0x00000017ff037819 */ /* 0x008fe40000011405 */
[----:B------:R-:W-:Y:S02]  /*0080*/  LOP3.LUT R0, R0, 0xfe, RZ, 0xc0, !PT ;  /* 0x000000fe00007812 */ /* 0x000fe400078ec0ff */
[----:B------:R-:W-:-:S02]  /*0090*/  SGXT R3, R3, 0x1 ;  /* 0x000000010303781a */ /* 0x000fc40000000200 */
[----:B------:R-:W-:-:S04]  /*00a0*/  LEA R0, R5, R0, 0x8 ;  /* 0x0000000005007211 */ /* 0x000fc800078e40ff */
[----:B------:R-:W-:Y:S02]  /*00b0*/  LEA.HI R4, R3, R0, RZ, 0x4 ;  /* 0x0000000003047211 */ /* 0x000fe400078f20ff */
[----:B------:R-:W1:Y:S01]  /*00c0*/  LDC.64 R2, c[0x0][0x210] ;  /* 0x00008400ff027b82 */ /* 0x000e620000000a00 */
[----:B------:R-:W-:Y:S02]  /*00d0*/  ISETP.GE.AND P0, PT, R0, 0x100, PT ;  /* 0x000001000000780c */ /* 0x000fe40003f06270 */
[----:B------:R-:W-:-:S04]  /*00e0*/  SHF.R.S32.HI R4, RZ, 0x4, R4 ;  /* 0x00000004ff047819 */ /* 0x000fc80000011404 */
[----:B------:R-:W-:-:S04]  /*00f0*/  LEA.HI R5, R4, R4, RZ, 0x2 ;  /* 0x0000000404057211 */ /* 0x000fc800078f10ff */
[----:B------:R-:W-:-:S04]  /*0100*/  LOP3.LUT R5, R5, 0xfffffffc, RZ, 0xc0, !PT ;  /* 0xfffffffc05057812 */ /* 0x000fc800078ec0ff */
[----:B------:R-:W-:-:S05]  /*0110*/  IADD3 R5, R4, -R5, RZ ;  /* 0x8000000504057210 */ /* 0x000fca0007ffe0ff */
[----:B--2---:R-:W-:Y:S01]  /*0120*/  IMAD.WIDE R6, R5, 0x4, R6 ;  /* 0x0000000405067825 */ /* 0x004fe200078e0206 */
[----:B------:R-:W-:-:S03]  /*0130*/  CS2R R4, SRZ ;  /* 0x0000000000047805 */ /* 0x000fc6000001ff00 */
[----:B-1----:R-:W-:Y:S01]  /*0140*/  IMAD.WIDE R2, R0, 0x4, R2 ;  /* 0x0000000400027825 */ /* 0x002fe200078e0202 */
[----:B------:R-:W2:Y:S04]  /*0150*/  @!P0 LDG.E.EL R9, desc[UR4][R6.64] ;  /* 0x0000000406098981 */ /* 0x000ea8000c2e1900 */
[----:B------:R-:W2:Y:S04]  /*0160*/  @!P0 LDG.E.64 R4, desc[UR4][R2.64] ;  /* 0x0000000402048981 */ /* 0x000ea8000c1e1b00 */
[----:B------:R-:W3:Y:S01]  /*0170*/  @!P0 LDG.E.EL R8, desc[UR4][R6.64] ;  /* 0x0000000406088981 */ /* 0x000ee2000c2e1900 */
[----:B--2---:R-:W-:Y:S01]  /*0180*/  FADD R4, R9, R4 ;  /* 0x0000000409047221 */ /* 0x004fe20000000000 */
[----:B---3--:R-:W-:-:S03]  /*0190*/  FADD R5, R8, R5 ;  /* 0x0000000508057221 */ /* 0x008fc60000000000 */
[----:B------:R-:W-:Y:S01]  /*01a0*/  FADD R9, RZ, -R4 ;  /* 0x80000004ff097221 */ /* 0x000fe20000000000 */
[----:B------:R-:W-:-:S03]  /*01b0*/  FADD R8, RZ, -R5 ;  /* 0x80000005ff087221 */ /* 0x000fc60000000000 */
[----:B------:R-:W-:Y:S01]  /*01c0*/  FMUL R9, R9, 1.4426950216293334961 ;  /* 0x3fb8aa3b09097820 */ /* 0x000fe20000400000 */
[----:B------:R-:W-:-:S04]  /*01d0*/  FMUL R10, R8, 1.4426950216293334961 ;  /* 0x3fb8aa3b080a7820 */ /* 0x000fc80000400000 */
[----:B------:R-:W-:Y:S02]  /*01e0*/  FSETP.GEU.AND P1, PT, R9, -126, PT ;  /* 0xc2fc00000900780b */ /* 0x000fe40003f2e000 */
[----:B------:R-:W-:-:S11]  /*01f0*/  FSETP.GEU.AND P2, PT, R10, -126, PT ;  /* 0xc2fc00000a00780b */ /* 0x000fd60003f4e000 */
[----:B------:R-:W-:Y:S02]  /*0200*/  @!P1 FMUL R9, R9, 0.5 ;  /* 0x3f00000009099820 */ /* 0x000fe40000400000 */
[----:B------:R-:W-:Y:S02]  /*0210*/  @!P2 FMUL R10, R10, 0.5 ;  /* 0x3f0000000a0aa820 */ /* 0x000fe40000400000 */
[----:B------:R-:W1:Y:S08]  /*0220*/  MUFU.EX2 R8, R9 ;  /* 0x0000000900087308 */ /* 0x000e700000000800 */
[----:B------:R-:W2:Y:S01]  /*0230*/  MUFU.EX2 R6, R10 ;  /* 0x0000000a00067308 */ /* 0x000ea20000000800 */
[----:B-1----:R-:W-:-:S04]  /*0240*/  @!P1 FMUL R8, R8, R8 ;  /* 0x0000000808089220 */ /* 0x002fc80000400000 */
[----:B------:R-:W-:Y:S01]  /*0250*/  FADD R8, R8, 1 ;  /* 0x3f80000008087421 */ /* 0x000fe20000000000 */
[----:B--2---:R-:W-:-:S04]  /*0260*/  @!P2 FMUL R6, R6, R6 ;  /* 0x000000060606a220 */ /* 0x004fc80000400000 */
[----:B------:R-:W-:Y:S01]  /*0270*/  FADD R11, R6, 1 ;  /* 0x3f800000060b7421 */ /* 0x000fe20000000000 */
[----:B------:R-:W-:Y:S01]  /*0280*/  FSETP.GT.AND P1, PT, R8, 8.50705917302346158658e+37, PT ;  /* 0x7e8000000800780b */ /* 0x000fe20003f24000 */
[----:B------:R-:W1:Y:S03]  /*0290*/  LDC.64 R6, c[0x0][0x220] ;  /* 0x00008800ff067b82 */ /* 0x000e660000000a00 */
[----:B------:R-:W-:Y:S01]  /*02a0*/  FSETP.GT.AND P2, PT, R11, 8.50705917302346158658e+37, PT ;  /* 0x7e8000000b00780b */ /* 0x000fe20003f44000 */
[----:B------:R-:W-:-:S08]  /*02b0*/  HFMA2.MMA R10, -RZ, RZ, 1.625, 0 ;  /* 0x3e800000ff0a7435 */ /* 0x000fd000000001ff */
[----:B------:R-:W-:-:S04]  /*02c0*/  @P1 FMUL R8, R8, 0.25 ;  /* 0x3e80000008081820 */ /* 0x000fc80000400000 */
[----:B------:R-:W-:Y:S02]  /*02d0*/  @P2 FMUL R11, R11, 0.25 ;  /* 0x3e8000000b0b2820 */ /* 0x000fe40000400000 */
[----:B------:R-:W2:Y:S08]  /*02e0*/  MUFU.RCP R8, R8 ;  /* 0x0000000800087308 */ /* 0x000eb00000001000 */
[----:B------:R-:W3:Y:S01]  /*02f0*/  MUFU.RCP R11, R11 ;  /* 0x0000000b000b7308 */ /* 0x000ee20000001000 */
[----:B------:R-:W-:-:S02]  /*0300*/  FSEL R9, R10, 1, P1 ;  /* 0x3f8000000a097808 */ /* 0x000fc40000800000 */
[----:B------:R-:W-:Y:S01]  /*0310*/  FSEL R10, R10, 1, P2 ;  /* 0x3f8000000a0a7808 */ /* 0x000fe20001000000 */
[----:B------:R4:W-:Y:S02]  /*0320*/  @!P0 STG.E.64 desc[UR4][R2.64], R4 ;  /* 0x0000000402008986 */ /* 0x0009e4000c101b04 */
[----:B--2---:R-:W-:Y:S01]  /*0330*/  FMUL R9, R8, R9 ;  /* 0x0000000908097220 */ /* 0x004fe20000400000 */
[----:B-1----:R-:W-:-:S04]  /*0340*/  IMAD.WIDE R6, R0, 0x4, R6 ;  /* 0x0000000400067825 */ /* 0x002fc800078e0206 */
[----:B------:R-:W-:Y:S01]  /*0350*/  FMUL R12, R4, R9 ;  /* 0x00000009040c7220 */ /* 0x000fe20000400000 */
[----:B---3--:R-:W-:-:S04]  /*0360*/  FMUL R10, R11, R10 ;  /* 0x0000000a0b0a7220 */ /* 0x008fc80000400000 */
[----:B------:R-:W-:Y:S01]  /*0370*/  FMUL R13, R5, R10 ;  /* 0x0000000a050d7220 */ /* 0x000fe20000400000 */
[----:B----4-:R-:W-:Y:S06]  /*0380*/  @P0 EXIT ;  /* 0x000000000000094d */ /* 0x010fec0003800000 */
[----:B------:R-:W-:Y:S01]  /*0390*/  STG.E.64 desc[UR4][R6.64], R12 ;  /* 0x0000000c06007986 */ /* 0x000fe2000c101b04 */
[----:B------:R-:W-:Y:S05]  /*03a0*/  EXIT ;  /* 0x000000000000794d */ /* 0x000fea0003800000 */
.L_x_0:
[----:B------:R-:W-:-:S00]  /*03b0*/  BRA `(.L_x_0) ;  /* 0xfffffffc00fc7947 */ /* 0x000fc0000383ffff */
[----:B------:R-:W-:-:S00]  /*03c0*/  NOP ;  /* 0x0000000000007918 */ /* 0x000fc00000000000 */
        /* <DEDUP_REMOVED lines=11> */
.L_x_1:


//--------------------- .nv.constant0.triton_poi_fused_convolution_silu_1 --------------------------
	.section	.nv.constant0.triton_poi_fused_convolution_silu_1,"a",@progbits
	.sectionflags	@""
	.align	4
.nv.constant0.triton_poi_fused_convolution_silu_1:
	.zero		556
